//
// Generated by NVIDIA NVVM Compiler
//
// Compiler Build ID: CL-36424714
// Cuda compilation tools, release 13.0, V13.0.88
// Based on NVVM 20.0.0
//

.version 9.0
.target sm_100
.address_size 64

	// .globl	_Z14simple_kernel0PfS_

.visible .entry _Z14simple_kernel0PfS_(
	.param .u64 .ptr .align 1 _Z14simple_kernel0PfS__param_0,
	.param .u64 .ptr .align 1 _Z14simple_kernel0PfS__param_1
)
{
	.reg .pred 	%p<6>;
	.reg .b32 	%r<6>;
	.reg .b32 	%f<11>;
	.reg .b64 	%rd<16>;

	ld.param.u64 	%rd3, [_Z14simple_kernel0PfS__param_0];
	ld.param.u64 	%rd4, [_Z14simple_kernel0PfS__param_1];
	cvta.to.global.u64 	%rd1, %rd4;
	cvta.to.global.u64 	%rd2, %rd3;
	mov.u32 	%r3, %tid.x;
	mov.u32 	%r4, %ntid.x;
	mov.u32 	%r5, %ctaid.x;
	mad.lo.s32 	%r1, %r4, %r5, %r3;
	bar.sync 	0;
	rem.u32 	%r2, %r1, %r4;
	setp.gt.s32 	%p1, %r2, 1;
	@%p1 bra 	$L__BB0_4;
	setp.eq.s32 	%p4, %r2, 0;
	@%p4 bra 	$L__BB0_7;
	setp.eq.s32 	%p5, %r2, 1;
	@%p5 bra 	$L__BB0_3;
	bra.uni 	$L__BB0_9;
$L__BB0_3:
	mul.wide.s32 	%rd11, %r1, 4;
	add.s64 	%rd12, %rd2, %rd11;
	ld.global.f32 	%f7, [%rd12+-4];
	mul.f32 	%f8, %f7, 0f3F000000;
	add.s64 	%rd13, %rd1, %rd11;
	st.global.f32 	[%rd13], %f8;
	bra.uni 	$L__BB0_9;
$L__BB0_4:
	setp.eq.s32 	%p2, %r2, 2;
	@%p2 bra 	$L__BB0_8;
	setp.eq.s32 	%p3, %r2, 3;
	@%p3 bra 	$L__BB0_6;
	bra.uni 	$L__BB0_9;
$L__BB0_6:
	mul.wide.s32 	%rd5, %r1, 4;
	add.s64 	%rd6, %rd2, %rd5;
	ld.global.f32 	%f1, [%rd6+-8];
	add.s64 	%rd7, %rd1, %rd5;
	ld.global.f32 	%f2, [%rd7+-8];
	ld.global.f32 	%f3, [%rd6+-12];
	fma.rn.f32 	%f4, %f1, %f2, %f3;
	st.global.f32 	[%rd7+-4], %f4;
	bra.uni 	$L__BB0_9;
$L__BB0_7:
	mul.wide.s32 	%rd14, %r1, 4;
	add.s64 	%rd15, %rd2, %rd14;
	ld.global.f32 	%f9, [%rd15];
	add.f32 	%f10, %f9, 0f3F800000;
	st.global.f32 	[%rd15], %f10;
	bra.uni 	$L__BB0_9;
$L__BB0_8:
	mul.wide.s32 	%rd8, %r1, 4;
	add.s64 	%rd9, %rd1, %rd8;
	ld.global.f32 	%f5, [%rd9+-4];
	mul.f32 	%f6, %f5, %f5;
	add.s64 	%rd10, %rd2, %rd8;
	st.global.f32 	[%rd10+-4], %f6;
$L__BB0_9:
	ret;

}
	// .globl	_Z14simple_kernel1PfS_
.visible .entry _Z14simple_kernel1PfS_(
	.param .u64 .ptr .align 1 _Z14simple_kernel1PfS__param_0,
	.param .u64 .ptr .align 1 _Z14simple_kernel1PfS__param_1
)
{
	.reg .pred 	%p<6>;
	.reg .b32 	%r<6>;
	.reg .b32 	%f<11>;
	.reg .b64 	%rd<16>;

	ld.param.u64 	%rd3, [_Z14simple_kernel1PfS__param_0];
	ld.param.u64 	%rd4, [_Z14simple_kernel1PfS__param_1];
	cvta.to.global.u64 	%rd1, %rd4;
	cvta.to.global.u64 	%rd2, %rd3;
	mov.u32 	%r3, %tid.x;
	mov.u32 	%r4, %ntid.x;
	mov.u32 	%r5, %ctaid.x;
	mad.lo.s32 	%r1, %r4, %r5, %r3;
	rem.u32 	%r2, %r1, %r4;
	setp.gt.s32 	%p1, %r2, 1;
	@%p1 bra 	$L__BB1_4;
	setp.eq.s32 	%p4, %r2, 0;
	@%p4 bra 	$L__BB1_7;
	setp.eq.s32 	%p5, %r2, 1;
	@%p5 bra 	$L__BB1_3;
	bra.uni 	$L__BB1_9;
$L__BB1_3:
	mul.wide.s32 	%rd11, %r1, 4;
	add.s64 	%rd12, %rd2, %rd11;
	ld.global.f32 	%f7, [%rd12+-4];
	bar.sync 	0;
	mul.f32 	%f8, %f7, 0f3F000000;
	add.s64 	%rd13, %rd1, %rd11;
	st.global.f32 	[%rd13], %f8;
	bra.uni 	$L__BB1_9;
$L__BB1_4:
	setp.eq.s32 	%p2, %r2, 2;
	@%p2 bra 	$L__BB1_8;
	setp.eq.s32 	%p3, %r2, 3;
	@%p3 bra 	$L__BB1_6;
	bra.uni 	$L__BB1_9;
$L__BB1_6:
	mul.wide.s32 	%rd5, %r1, 4;
	add.s64 	%rd6, %rd2, %rd5;
	ld.global.f32 	%f1, [%rd6+-8];
	add.s64 	%rd7, %rd1, %rd5;
	ld.global.f32 	%f2, [%rd7+-8];
	ld.global.f32 	%f3, [%rd6+-12];
	bar.sync 	0;
	fma.rn.f32 	%f4, %f1, %f2, %f3;
	st.global.f32 	[%rd7+-4], %f4;
	bra.uni 	$L__BB1_9;
$L__BB1_7:
	mul.wide.s32 	%rd14, %r1, 4;
	add.s64 	%rd15, %rd2, %rd14;
	ld.global.f32 	%f9, [%rd15];
	bar.sync 	0;
	add.f32 	%f10, %f9, 0f3F800000;
	st.global.f32 	[%rd15], %f10;
	bra.uni 	$L__BB1_9;
$L__BB1_8:
	mul.wide.s32 	%rd8, %r1, 4;
	add.s64 	%rd9, %rd1, %rd8;
	ld.global.f32 	%f5, [%rd9+-4];
	bar.sync 	0;
	mul.f32 	%f6, %f5, %f5;
	add.s64 	%rd10, %rd2, %rd8;
	st.global.f32 	[%rd10+-4], %f6;
$L__BB1_9:
	ret;

}
	// .globl	_Z14simple_kernel2PfS_
.visible .entry _Z14simple_kernel2PfS_(
	.param .u64 .ptr .align 1 _Z14simple_kernel2PfS__param_0,
	.param .u64 .ptr .align 1 _Z14simple_kernel2PfS__param_1
)
{
	.reg .pred 	%p<23>;
	.reg .b32 	%r<6>;
	.reg .b32 	%f<14>;
	.reg .b64 	%rd<8>;

	ld.param.u64 	%rd3, [_Z14simple_kernel2PfS__param_0];
	ld.param.u64 	%rd4, [_Z14simple_kernel2PfS__param_1];
	cvta.to.global.u64 	%rd5, %rd4;
	cvta.to.global.u64 	%rd6, %rd3;
	mov.u32 	%r2, %tid.x;
	mov.u32 	%r3, %ntid.x;
	mov.u32 	%r4, %ctaid.x;
	mad.lo.s32 	%r5, %r3, %r4, %r2;
	rem.u32 	%r1, %r5, %r3;
	setp.ne.s32 	%p4, %r1, 0;
	mul.wide.s32 	%rd7, %r5, 4;
	add.s64 	%rd1, %rd6, %rd7;
	add.s64 	%rd2, %rd5, %rd7;
	@%p4 bra 	$L__BB2_2;
	ld.global.f32 	%f12, [%rd1];
	add.f32 	%f13, %f12, 0f3F800000;
	mov.pred 	%p20, 0;
	mov.pred 	%p21, %p20;
	mov.pred 	%p22, %p20;
	bra.uni 	$L__BB2_8;
$L__BB2_2:
	mov.pred 	%p22, 0;
	setp.eq.s32 	%p6, %r1, 3;
	@%p6 bra 	$L__BB2_7;
	setp.eq.s32 	%p7, %r1, 2;
	@%p7 bra 	$L__BB2_6;
	setp.ne.s32 	%p8, %r1, 1;
	mov.pred 	%p20, %p22;
	mov.pred 	%p21, %p22;
	@%p8 bra 	$L__BB2_8;
	ld.global.f32 	%f11, [%rd1+-4];
	mul.f32 	%f13, %f11, 0f3F000000;
	mov.pred 	%p21, -1;
	mov.pred 	%p20, %p22;
	bra.uni 	$L__BB2_8;
$L__BB2_6:
	ld.global.f32 	%f10, [%rd2+-4];
	mul.f32 	%f13, %f10, %f10;
	mov.pred 	%p12, -1;
	mov.pred 	%p20, %p22;
	mov.pred 	%p21, %p22;
	mov.pred 	%p22, %p12;
	bra.uni 	$L__BB2_8;
$L__BB2_7:
	ld.global.f32 	%f7, [%rd1+-8];
	ld.global.f32 	%f8, [%rd2+-8];
	ld.global.f32 	%f9, [%rd1+-12];
	fma.rn.f32 	%f13, %f7, %f8, %f9;
	mov.pred 	%p20, -1;
	mov.pred 	%p21, %p22;
$L__BB2_8:
	setp.ne.s32 	%p16, %r1, 0;
	bar.sync 	0;
	@%p16 bra 	$L__BB2_10;
	st.global.f32 	[%rd1], %f13;
$L__BB2_10:
	not.pred 	%p17, %p21;
	@%p17 bra 	$L__BB2_12;
	st.global.f32 	[%rd2], %f13;
$L__BB2_12:
	not.pred 	%p18, %p22;
	@%p18 bra 	$L__BB2_14;
	st.global.f32 	[%rd1+-4], %f13;
$L__BB2_14:
	not.pred 	%p19, %p20;
	@%p19 bra 	$L__BB2_16;
	st.global.f32 	[%rd2+-4], %f13;
$L__BB2_16:
	ret;

}


// ===== COMPILED SASS (sm_100) =====

	.target	sm_100

	.elftype	@"ET_EXEC"


//--------------------- .note.nv.tkinfo           --------------------------
	.section	.note.nv.tkinfo,"",@"SHT_NOTE"
	.sectionflags	@"SHF_NOTE_NV_TKINFO"
	.tkinfo
        /*0018*/ 	.word	0x00000002
        /*0030*/ 	.string	""
        /*0030*/ 	.string	"ptxas"
        /*0030*/ 	.string	"Cuda compilation tools, release 13.0, V13.0.88"
        /*0030*/ 	.string	"Build cuda_13.0.r13.0/compiler.36424714_0"
        /*0030*/ 	.string	"-arch sm_100 -m 64 "



//--------------------- .note.nv.cuinfo           --------------------------
	.section	.note.nv.cuinfo,"",@"SHT_NOTE"
	.sectionflags	@"SHF_NOTE_NV_CUINFO"
        /*0018*/ 	.short	0x0002
        /*001a*/ 	.short	0x0064
        /*001c*/ 	.short	0x0082
	.zero		2


//--------------------- .nv.info                  --------------------------
	.section	.nv.info,"",@"SHT_CUDA_INFO"
	.align	4


	//----- nvinfo : EIATTR_REGCOUNT
	.align		4
        /*0000*/ 	.byte	0x04, 0x2f
        /*0002*/ 	.short	(.L_1 - .L_0)
	.align		4
.L_0:
        /*0004*/ 	.word	index@(_Z14simple_kernel0PfS_)
        /*0008*/ 	.word	0x0000000c


	//----- nvinfo : EIATTR_FRAME_SIZE
	.align		4
.L_1:
        /*000c*/ 	.byte	0x04, 0x11
        /*000e*/ 	.short	(.L_3 - .L_2)
	.align		4
.L_2:
        /*0010*/ 	.word	index@(_Z14simple_kernel0PfS_)
        /*0014*/ 	.word	0x00000000


	//----- nvinfo : EIATTR_REGCOUNT
	.align		4
.L_3:
        /*0018*/ 	.byte	0x04, 0x2f
        /*001a*/ 	.short	(.L_5 - .L_4)
	.align		4
.L_4:
        /*001c*/ 	.word	index@(_Z14simple_kernel1PfS_)
        /*0020*/ 	.word	0x0000000c


	//----- nvinfo : EIATTR_FRAME_SIZE
	.align		4
.L_5:
        /*0024*/ 	.byte	0x04, 0x11
        /*0026*/ 	.short	(.L_7 - .L_6)
	.align		4
.L_6:
        /*0028*/ 	.word	index@(_Z14simple_kernel1PfS_)
        /*002c*/ 	.word	0x00000000


	//----- nvinfo : EIATTR_REGCOUNT
	.align		4
.L_7:
        /*0030*/ 	.byte	0x04, 0x2f
        /*0032*/ 	.short	(.L_9 - .L_8)
	.align		4
.L_8:
        /*0034*/ 	.word	index@(_Z14simple_kernel2PfS_)
        /*0038*/ 	.word	0x0000000a


	//----- nvinfo : EIATTR_FRAME_SIZE
	.align		4
.L_9:
        /*003c*/ 	.byte	0x04, 0x11
        /*003e*/ 	.short	(.L_11 - .L_10)
	.align		4
.L_10:
        /*0040*/ 	.word	index@(_Z14simple_kernel2PfS_)
        /*0044*/ 	.word	0x00000000


	//----- nvinfo : EIATTR_MIN_STACK_SIZE
	.align		4
.L_11:
        /*0048*/ 	.byte	0x04, 0x12
        /*004a*/ 	.short	(.L_13 - .L_12)
	.align		4
.L_12:
        /*004c*/ 	.word	index@(_Z14simple_kernel2PfS_)
        /*0050*/ 	.word	0x00000000


	//----- nvinfo : EIATTR_MIN_STACK_SIZE
	.align		4
.L_13:
        /*0054*/ 	.byte	0x04, 0x12
        /*0056*/ 	.short	(.L_15 - .L_14)
	.align		4
.L_14:
        /*0058*/ 	.word	index@(_Z14simple_kernel1PfS_)
        /*005c*/ 	.word	0x00000000


	//----- nvinfo : EIATTR_MIN_STACK_SIZE
	.align		4
.L_15:
        /*0060*/ 	.byte	0x04, 0x12
        /*0062*/ 	.short	(.L_17 - .L_16)
	.align		4
.L_16:
        /*0064*/ 	.word	index@(_Z14simple_kernel0PfS_)
        /*0068*/ 	.word	0x00000000
.L_17:


//--------------------- .nv.compat                --------------------------
	.section	.nv.compat,"",@"SHT_CUDA_COMPAT_INFO"
	.align	4
        /*0000*/ 	.byte	0x02, 0x09, 0x00, 0x00, 0x02, 0x02, 0x01, 0x00, 0x02, 0x05, 0x05, 0x00, 0x03, 0x07, 0x01, 0x01
        /*0010*/ 	.byte	0x02, 0x03, 0x00, 0x00, 0x02, 0x06, 0x01, 0x00, 0x04, 0x0b, 0x08, 0x00, 0x09, 0x00, 0x00, 0x00
        /*0020*/ 	.byte	0x00, 0x00, 0x00, 0x00


//--------------------- .nv.info._Z14simple_kernel2PfS_ --------------------------
	.section	.nv.info._Z14simple_kernel2PfS_,"",@"SHT_CUDA_INFO"
	.sectionflags	@""
	.align	4


	//----- nvinfo : EIATTR_CUDA_API_VERSION
	.align		4
        /*0000*/ 	.byte	0x04, 0x37
        /*0002*/ 	.short	(.L_19 - .L_18)
.L_18:
        /*0004*/ 	.word	0x00000082


	//----- nvinfo : EIATTR_KPARAM_INFO
	.align		4
.L_19:
        /*0008*/ 	.byte	0x04, 0x17
        /*000a*/ 	.short	(.L_21 - .L_20)
.L_20:
        /*000c*/ 	.word	0x00000000
        /*0010*/ 	.short	0x0001
        /*0012*/ 	.short	0x0008
        /*0014*/ 	.byte	0x00, 0xf5, 0x21, 0x00


	//----- nvinfo : EIATTR_KPARAM_INFO
	.align		4
.L_21:
        /*0018*/ 	.byte	0x04, 0x17
        /*001a*/ 	.short	(.L_23 - .L_22)
.L_22:
        /*001c*/ 	.word	0x00000000
        /*0020*/ 	.short	0x0000
        /*0022*/ 	.short	0x0000
        /*0024*/ 	.byte	0x00, 0xf5, 0x21, 0x00


	//----- nvinfo : EIATTR_SPARSE_MMA_MASK
	.align		4
.L_23:
        /*0028*/ 	.byte	0x03, 0x50
        /*002a*/ 	.short	0x0000


	//----- nvinfo : EIATTR_MAXREG_COUNT
	.align		4
        /*002c*/ 	.byte	0x03, 0x1b
        /*002e*/ 	.short	0x00ff


	//----- nvinfo : EIATTR_NUM_BARRIERS
	.align		4
        /*0030*/ 	.byte	0x02, 0x4c
        /*0032*/ 	.byte	0x01
	.zero		1


	//----- nvinfo : EIATTR_MERCURY_ISA_VERSION
	.align		4
        /*0034*/ 	.byte	0x03, 0x5f
        /*0036*/ 	.short	0x0101


	//----- nvinfo : EIATTR_VRC_CTA_INIT_COUNT
	.align		4
        /*0038*/ 	.byte	0x02, 0x4a
	.zero		1
	.zero		1


	//----- nvinfo : EIATTR_EXIT_INSTR_OFFSETS
	.align		4
        /*003c*/ 	.byte	0x04, 0x1c
        /*003e*/ 	.short	(.L_25 - .L_24)


	//   ....[0]....
.L_24:
        /*0040*/ 	.word	0x00000430


	//   ....[1]....
        /*0044*/ 	.word	0x00000450


	//----- nvinfo : EIATTR_CRS_STACK_SIZE
	.align		4
.L_25:
        /*0048*/ 	.byte	0x04, 0x1e
        /*004a*/ 	.short	(.L_27 - .L_26)
.L_26:
        /*004c*/ 	.word	0x00000000


	//----- nvinfo : EIATTR_CBANK_PARAM_SIZE
	.align		4
.L_27:
        /*0050*/ 	.byte	0x03, 0x19
        /*0052*/ 	.short	0x0010


	//----- nvinfo : EIATTR_PARAM_CBANK
	.align		4
        /*0054*/ 	.byte	0x04, 0x0a
        /*0056*/ 	.short	(.L_29 - .L_28)
	.align		4
.L_28:
        /*0058*/ 	.word	index@(.nv.constant0._Z14simple_kernel2PfS_)
        /*005c*/ 	.short	0x0380
        /*005e*/ 	.short	0x0010


	//----- nvinfo : EIATTR_SW_WAR
	.align		4
.L_29:
        /*0060*/ 	.byte	0x04, 0x36
        /*0062*/ 	.short	(.L_31 - .L_30)
.L_30:
        /*0064*/ 	.word	0x00000008
.L_31:


//--------------------- .nv.info._Z14simple_kernel1PfS_ --------------------------
	.section	.nv.info._Z14simple_kernel1PfS_,"",@"SHT_CUDA_INFO"
	.sectionflags	@""
	.align	4


	//----- nvinfo : EIATTR_CUDA_API_VERSION
	.align		4
        /*0000*/ 	.byte	0x04, 0x37
        /*0002*/ 	.short	(.L_33 - .L_32)
.L_32:
        /*0004*/ 	.word	0x00000082


	//----- nvinfo : EIATTR_KPARAM_INFO
	.align		4
.L_33:
        /*0008*/ 	.byte	0x04, 0x17
        /*000a*/ 	.short	(.L_35 - .L_34)
.L_34:
        /*000c*/ 	.word	0x00000000
        /*0010*/ 	.short	0x0001
        /*0012*/ 	.short	0x0008
        /*0014*/ 	.byte	0x00, 0xf5, 0x21, 0x00


	//----- nvinfo : EIATTR_KPARAM_INFO
	.align		4
.L_35:
        /*0018*/ 	.byte	0x04, 0x17
        /*001a*/ 	.short	(.L_37 - .L_36)
.L_36:
        /*001c*/ 	.word	0x00000000
        /*0020*/ 	.short	0x0000
        /*0022*/ 	.short	0x0000
        /*0024*/ 	.byte	0x00, 0xf5, 0x21, 0x00


	//----- nvinfo : EIATTR_SPARSE_MMA_MASK
	.align		4
.L_37:
        /*0028*/ 	.byte	0x03, 0x50
        /*002a*/ 	.short	0x0000


	//----- nvinfo : EIATTR_MAXREG_COUNT
	.align		4
        /*002c*/ 	.byte	0x03, 0x1b
        /*002e*/ 	.short	0x00ff


	//----- nvinfo : EIATTR_NUM_BARRIERS
	.align		4
        /*0030*/ 	.byte	0x02, 0x4c
        /*0032*/ 	.byte	0x01
	.zero		1


	//----- nvinfo : EIATTR_MERCURY_ISA_VERSION
	.align		4
        /*0034*/ 	.byte	0x03, 0x5f
        /*0036*/ 	.short	0x0101


	//----- nvinfo : EIATTR_VRC_CTA_INIT_COUNT
	.align		4
        /*0038*/ 	.byte	0x02, 0x4a
	.zero		1
	.zero		1


	//----- nvinfo : EIATTR_EXIT_INSTR_OFFSETS
	.align		4
        /*003c*/ 	.byte	0x04, 0x1c
        /*003e*/ 	.short	(.L_39 - .L_38)


	//   ....[0]....
.L_38:
        /*0040*/ 	.word	0x00000280


	//   ....[1]....
        /*0044*/ 	.word	0x00000300


	//   ....[2]....
        /*0048*/ 	.word	0x00000420


	//   ....[3]....
        /*004c*/ 	.word	0x000004d0


	//----- nvinfo : EIATTR_INDIRECT_BRANCH_TARGETS
	.align		4
.L_39:
        /*0050*/ 	.byte	0x04, 0x34
        /*0052*/ 	.short	(.L_41 - .L_40)


	//   ....[0]....
.L_40:
        /*0054*/ 	.word	.L_x_12@srel
        /*0058*/ 	.short	0x0
        /*005a*/ 	.short	0x0
        /*005c*/ 	.word	0x3
        /*0060*/ 	.word	.L_x_13@srel
        /*0064*/ 	.word	.L_x_14@srel
        /*0068*/ 	.word	.L_x_15@srel


	//   ....[1]....
        /*006c*/ 	.word	.L_x_16@srel
        /*0070*/ 	.short	0x0
        /*0072*/ 	.short	0x0
        /*0074*/ 	.word	0x3
        /*0078*/ 	.word	.L_x_17@srel
        /*007c*/ 	.word	.L_x_18@srel
        /*0080*/ 	.word	.L_x_15@srel


	//----- nvinfo : EIATTR_CRS_STACK_SIZE
	.align		4
.L_41:
        /*0084*/ 	.byte	0x04, 0x1e
        /*0086*/ 	.short	(.L_43 - .L_42)
.L_42:
        /*0088*/ 	.word	0x00000000


	//----- nvinfo : EIATTR_CBANK_PARAM_SIZE
	.align		4
.L_43:
        /*008c*/ 	.byte	0x03, 0x19
        /*008e*/ 	.short	0x0010


	//----- nvinfo : EIATTR_PARAM_CBANK
	.align		4
        /*0090*/ 	.byte	0x04, 0x0a
        /*0092*/ 	.short	(.L_45 - .L_44)
	.align		4
.L_44:
        /*0094*/ 	.word	index@(.nv.constant0._Z14simple_kernel1PfS_)
        /*0098*/ 	.short	0x0380
        /*009a*/ 	.short	0x0010


	//----- nvinfo : EIATTR_SW_WAR
	.align		4
.L_45:
        /*009c*/ 	.byte	0x04, 0x36
        /*009e*/ 	.short	(.L_47 - .L_46)
.L_46:
        /*00a0*/ 	.word	0x00000008
.L_47:


//--------------------- .nv.info._Z14simple_kernel0PfS_ --------------------------
	.section	.nv.info._Z14simple_kernel0PfS_,"",@"SHT_CUDA_INFO"
	.sectionflags	@""
	.align	4


	//----- nvinfo : EIATTR_CUDA_API_VERSION
	.align		4
        /*0000*/ 	.byte	0x04, 0x37
        /*0002*/ 	.short	(.L_49 - .L_48)
.L_48:
        /*0004*/ 	.word	0x00000082


	//----- nvinfo : EIATTR_KPARAM_INFO
	.align		4
.L_49:
        /*0008*/ 	.byte	0x04, 0x17
        /*000a*/ 	.short	(.L_51 - .L_50)
.L_50:
        /*000c*/ 	.word	0x00000000
        /*0010*/ 	.short	0x0001
        /*0012*/ 	.short	0x0008
        /*0014*/ 	.byte	0x00, 0xf5, 0x21, 0x00


	//----- nvinfo : EIATTR_KPARAM_INFO
	.align		4
.L_51:
        /*0018*/ 	.byte	0x04, 0x17
        /*001a*/ 	.short	(.L_53 - .L_52)
.L_52:
        /*001c*/ 	.word	0x00000000
        /*0020*/ 	.short	0x0000
        /*0022*/ 	.short	0x0000
        /*0024*/ 	.byte	0x00, 0xf5, 0x21, 0x00


	//----- nvinfo : EIATTR_SPARSE_MMA_MASK
	.align		4
.L_53:
        /*0028*/ 	.byte	0x03, 0x50
        /*002a*/ 	.short	0x0000


	//----- nvinfo : EIATTR_MAXREG_COUNT
	.align		4
        /*002c*/ 	.byte	0x03, 0x1b
        /*002e*/ 	.short	0x00ff


	//----- nvinfo : EIATTR_NUM_BARRIERS
	.align		4
        /*0030*/ 	.byte	0x02, 0x4c
        /*0032*/ 	.byte	0x01
	.zero		1


	//----- nvinfo : EIATTR_MERCURY_ISA_VERSION
	.align		4
        /*0034*/ 	.byte	0x03, 0x5f
        /*0036*/ 	.short	0x0101


	//----- nvinfo : EIATTR_VRC_CTA_INIT_COUNT
	.align		4
        /*0038*/ 	.byte	0x02, 0x4a
	.zero		1
	.zero		1


	//----- nvinfo : EIATTR_EXIT_INSTR_OFFSETS
	.align		4
        /*003c*/ 	.byte	0x04, 0x1c
        /*003e*/ 	.short	(.L_55 - .L_54)


	//   ....[0]....
.L_54:
        /*0040*/ 	.word	0x00000270


	//   ....[1]....
        /*0044*/ 	.word	0x000002d0


	//   ....[2]....
        /*0048*/ 	.word	0x000003d0


	//   ....[3]....
        /*004c*/ 	.word	0x00000460


	//----- nvinfo : EIATTR_INDIRECT_BRANCH_TARGETS
	.align		4
.L_55:
        /*0050*/ 	.byte	0x04, 0x34
        /*0052*/ 	.short	(.L_57 - .L_56)


	//   ....[0]....
.L_56:
        /*0054*/ 	.word	.L_x_20@srel
        /*0058*/ 	.short	0x0
        /*005a*/ 	.short	0x0
        /*005c*/ 	.word	0x3
        /*0060*/ 	.word	.L_x_21@srel
        /*0064*/ 	.word	.L_x_22@srel
        /*0068*/ 	.word	.L_x_23@srel


	//   ....[1]....
        /*006c*/ 	.word	.L_x_24@srel
        /*0070*/ 	.short	0x0
        /*0072*/ 	.short	0x0
        /*0074*/ 	.word	0x3
        /*0078*/ 	.word	.L_x_25@srel
        /*007c*/ 	.word	.L_x_26@srel
        /*0080*/ 	.word	.L_x_23@srel


	//----- nvinfo : EIATTR_CRS_STACK_SIZE
	.align		4
.L_57:
        /*0084*/ 	.byte	0x04, 0x1e
        /*0086*/ 	.short	(.L_59 - .L_58)
.L_58:
        /*0088*/ 	.word	0x00000000


	//----- nvinfo : EIATTR_CBANK_PARAM_SIZE
	.align		4
.L_59:
        /*008c*/ 	.byte	0x03, 0x19
        /*008e*/ 	.short	0x0010


	//----- nvinfo : EIATTR_PARAM_CBANK
	.align		4
        /*0090*/ 	.byte	0x04, 0x0a
        /*0092*/ 	.short	(.L_61 - .L_60)
	.align		4
.L_60:
        /*0094*/ 	.word	index@(.nv.constant0._Z14simple_kernel0PfS_)
        /*0098*/ 	.short	0x0380
        /*009a*/ 	.short	0x0010


	//----- nvinfo : EIATTR_SW_WAR
	.align		4
.L_61:
        /*009c*/ 	.byte	0x04, 0x36
        /*009e*/ 	.short	(.L_63 - .L_62)
.L_62:
        /*00a0*/ 	.word	0x00000008
.L_63:


//--------------------- .nv.callgraph             --------------------------
	.section	.nv.callgraph,"",@"SHT_CUDA_CALLGRAPH"
	.align	4
	.sectionentsize	8
	.align		4
        /*0000*/ 	.word	0x00000000
	.align		4
        /*0004*/ 	.word	0xffffffff
	.align		4
        /*0008*/ 	.word	0x00000000
	.align		4
        /*000c*/ 	.word	0xfffffffe
	.align		4
        /*0010*/ 	.word	0x00000000
	.align		4
        /*0014*/ 	.word	0xfffffffd
	.align		4
        /*0018*/ 	.word	0x00000000
	.align		4
        /*001c*/ 	.word	0xfffffffc


//--------------------- .nv.constant2._Z14simple_kernel1PfS_ --------------------------
	.section	.nv.constant2._Z14simple_kernel1PfS_,"a",@progbits
	.sectionflags	@""
	.align	4
.nv.constant2._Z14simple_kernel1PfS_:
        /*0000*/ 	.byte	0x90, 0x02, 0x00, 0x00, 0xf0, 0x01, 0x00, 0x00, 0xc0, 0x04, 0x00, 0x00, 0x30, 0x04, 0x00, 0x00
        /*0010*/ 	.byte	0x70, 0x03, 0x00, 0x00, 0xc0, 0x04, 0x00, 0x00


//--------------------- .nv.constant2._Z14simple_kernel0PfS_ --------------------------
	.section	.nv.constant2._Z14simple_kernel0PfS_,"a",@progbits
	.sectionflags	@""
	.align	4
.nv.constant2._Z14simple_kernel0PfS_:
        /*0000*/ 	.byte	0x80, 0x02, 0x00, 0x00, 0x00, 0x02, 0x00, 0x00, 0x50, 0x04, 0x00, 0x00, 0xe0, 0x03, 0x00, 0x00
        /*0010*/ 	.byte	0x40, 0x03, 0x00, 0x00, 0x50, 0x04, 0x00, 0x00


//--------------------- .text._Z14simple_kernel2PfS_ --------------------------
	.section	.text._Z14simple_kernel2PfS_,"ax",@progbits
	.align	128
        .global         _Z14simple_kernel2PfS_
        .type           _Z14simple_kernel2PfS_,@function
        .size           _Z14simple_kernel2PfS_,(.L_x_28 - _Z14simple_kernel2PfS_)
        .other          _Z14simple_kernel2PfS_,@"STO_CUDA_ENTRY STV_DEFAULT"
_Z14simple_kernel2PfS_:
.text._Z14simple_kernel2PfS_:
[----:B------:R-:W-:Y:S01]  /*0000*/  LDC R1, c[0x0][0x37c] ;  /* 0x0000df00ff017b82 */ /* 0x000fe20000000800 */
[----:B------:R-:W0:Y:S01]  /*0010*/  LDCU UR6, c[0x0][0x360] ;  /* 0x00006c00ff0677ac */ /* 0x000e220008000800 */
[----:B------:R-:W1:Y:S01]  /*0020*/  S2R R7, SR_TID.X ;  /* 0x0000000000077919 */ /* 0x000e620000002100 */
[----:B------:R-:W-:Y:S01]  /*0030*/  BSSY.RECONVERGENT B0, `(.L_x_0) ;  /* 0x000003b000007945 */ /* 0x000fe20003800200 */
[----:B------:R-:W2:Y:S01]  /*0040*/  LDCU.64 UR4, c[0x0][0x358] ;  /* 0x00006b00ff0477ac */ /* 0x000ea20008000a00 */
[----:B------:R-:W1:Y:S01]  /*0050*/  S2R R6, SR_CTAID.X ;  /* 0x0000000000067919 */ /* 0x000e620000002500 */
[----:B0-----:R-:W0:Y:S01]  /*0060*/  I2F.U32.RP R0, UR6 ;  /* 0x0000000600007d06 */ /* 0x001e220008209000 */
[----:B------:R-:W-:-:S07]  /*0070*/  ISETP.NE.U32.AND P1, PT, RZ, UR6, PT ;  /* 0x00000006ff007c0c */ /* 0x000fce000bf25070 */
[----:B0-----:R-:W0:Y:S01]  /*0080*/  MUFU.RCP R0, R0 ;  /* 0x0000000000007308 */ /* 0x001e220000001000 */
[----:B-1----:R-:W-:Y:S02]  /*0090*/  IMAD R7, R6, UR6, R7 ;  /* 0x0000000606077c24 */ /* 0x002fe4000f8e0207 */
[----:B0-----:R-:W-:-:S05]  /*00a0*/  VIADD R2, R0, 0xffffffe ;  /* 0x0ffffffe00027836 */ /* 0x001fca0000000000 */
[----:B------:R0:W1:Y:S02]  /*00b0*/  F2I.FTZ.U32.TRUNC.NTZ R3, R2 ;  /* 0x0000000200037305 */ /* 0x000064000021f000 */
[----:B0-----:R-:W-:Y:S02]  /*00c0*/  IMAD.MOV.U32 R2, RZ, RZ, RZ ;  /* 0x000000ffff027224 */ /* 0x001fe400078e00ff */
[----:B-1----:R-:W-:-:S04]  /*00d0*/  IMAD.MOV R5, RZ, RZ, -R3 ;  /* 0x000000ffff057224 */ /* 0x002fc800078e0a03 */
[----:B------:R-:W-:-:S04]  /*00e0*/  IMAD R5, R5, UR6, RZ ;  /* 0x0000000605057c24 */ /* 0x000fc8000f8e02ff */
[----:B------:R-:W-:Y:S02]  /*00f0*/  IMAD.HI.U32 R4, R3, R5, R2 ;  /* 0x0000000503047227 */ /* 0x000fe400078e0002 */
[----:B------:R-:W0:Y:S04]  /*0100*/  LDC.64 R2, c[0x0][0x380] ;  /* 0x0000e000ff027b82 */ /* 0x000e280000000a00 */
[----:B------:R-:W-:-:S04]  /*0110*/  IMAD.HI.U32 R4, R4, R7, RZ ;  /* 0x0000000704047227 */ /* 0x000fc800078e00ff */
[----:B------:R-:W-:-:S04]  /*0120*/  IMAD.MOV R4, RZ, RZ, -R4 ;  /* 0x000000ffff047224 */ /* 0x000fc800078e0a04 */
[----:B------:R-:W-:Y:S02]  /*0130*/  IMAD R0, R4, UR6, R7 ;  /* 0x0000000604007c24 */ /* 0x000fe4000f8e0207 */
[----:B------:R-:W1:Y:S03]  /*0140*/  LDC.64 R4, c[0x0][0x388] ;  /* 0x0000e200ff047b82 */ /* 0x000e660000000a00 */
[----:B------:R-:W-:Y:S01]  /*0150*/  ISETP.GE.U32.AND P0, PT, R0, UR6, PT ;  /* 0x0000000600007c0c */ /* 0x000fe2000bf06070 */
[----:B0-----:R-:W-:-:S12]  /*0160*/  IMAD.WIDE R2, R7, 0x4, R2 ;  /* 0x0000000407027825 */ /* 0x001fd800078e0202 */
[----:B------:R-:W-:-:S05]  /*0170*/  @P0 VIADD R0, R0, -UR6 ;  /* 0x8000000600000c36 */ /* 0x000fca0008000000 */
[----:B------:R-:W-:Y:S01]  /*0180*/  ISETP.GE.U32.AND P0, PT, R0, UR6, PT ;  /* 0x0000000600007c0c */ /* 0x000fe2000bf06070 */
[----:B-1----:R-:W-:-:S12]  /*0190*/  IMAD.WIDE R4, R7, 0x4, R4 ;  /* 0x0000000407047825 */ /* 0x002fd800078e0204 */
[----:B------:R-:W-:Y:S01]  /*01a0*/  @P0 VIADD R0, R0, -UR6 ;  /* 0x8000000600000c36 */ /* 0x000fe20008000000 */
[----:B------:R-:W-:-:S04]  /*01b0*/  @!P1 LOP3.LUT R0, RZ, UR6, RZ, 0x33, !PT ;  /* 0x00000006ff009c12 */ /* 0x000fc8000f8e33ff */
[----:B------:R-:W-:-:S13]  /*01c0*/  ISETP.NE.AND P3, PT, R0, RZ, PT ;  /* 0x000000ff0000720c */ /* 0x000fda0003f65270 */
[----:B--2---:R-:W-:Y:S05]  /*01d0*/  @P3 BRA `(.L_x_1) ;  /* 0x0000000000183947 */ /* 0x004fea0003800000 */
[----:B------:R-:W2:Y:S01]  /*01e0*/  LDG.E R0, desc[UR4][R2.64] ;  /* 0x0000000402007981 */ /* 0x000ea2000c1e1900 */
[----:B------:R-:W-:Y:S02]  /*01f0*/  PLOP3.LUT P1, PT, PT, PT, PT, 0x8, 0x80 ;  /* 0x000000000080781c */ /* 0x000fe40003f2e170 */
[----:B------:R-:W-:Y:S02]  /*0200*/  PLOP3.LUT P2, PT, PT, PT, PT, 0x8, 0x80 ;  /* 0x000000000080781c */ /* 0x000fe40003f4e170 */
[----:B------:R-:W-:Y:S01]  /*0210*/  PLOP3.LUT P0, PT, PT, PT, PT, 0x8, 0x80 ;  /* 0x000000000080781c */ /* 0x000fe20003f0e170 */
[----:B--2---:R-:W-:Y:S01]  /*0220*/  FADD R7, R0, 1 ;  /* 0x3f80000000077421 */ /* 0x004fe20000000000 */
[----:B------:R-:W-:Y:S11]  /*0230*/  BRA `(.L_x_2) ;  /* 0x0000000000687947 */ /* 0x000ff60003800000 */
.L_x_1:
[----:B------:R-:W-:Y:S02]  /*0240*/  ISETP.NE.AND P1, PT, R0, 0x3, PT ;  /* 0x000000030000780c */ /* 0x000fe40003f25270 */
[----:B------:R-:W-:-:S11]  /*0250*/  PLOP3.LUT P0, PT, PT, PT, PT, 0x8, 0x80 ;  /* 0x000000000080781c */ /* 0x000fd60003f0e170 */
[----:B------:R-:W-:Y:S05]  /*0260*/  @!P1 BRA `(.L_x_3) ;  /* 0x0000000000449947 */ /* 0x000fea0003800000 */
[----:B------:R-:W-:-:S13]  /*0270*/  ISETP.NE.AND P1, PT, R0, 0x2, PT ;  /* 0x000000020000780c */ /* 0x000fda0003f25270 */
[----:B------:R-:W-:Y:S05]  /*0280*/  @!P1 BRA `(.L_x_4) ;  /* 0x0000000000249947 */ /* 0x000fea0003800000 */
[----:B------:R-:W-:Y:S02]  /*0290*/  ISETP.NE.AND P4, PT, R0, 0x1, PT ;  /* 0x000000010000780c */ /* 0x000fe40003f85270 */
[----:B------:R-:W-:Y:S02]  /*02a0*/  PLOP3.LUT P1, PT, PT, PT, PT, 0x8, 0x80 ;  /* 0x000000000080781c */ /* 0x000fe40003f2e170 */
[----:B------:R-:W-:-:S09]  /*02b0*/  PLOP3.LUT P2, PT, PT, PT, PT, 0x8, 0x80 ;  /* 0x000000000080781c */ /* 0x000fd20003f4e170 */
[----:B------:R-:W-:Y:S05]  /*02c0*/  @P4 BRA `(.L_x_2) ;  /* 0x0000000000444947 */ /* 0x000fea0003800000 */
[----:B------:R-:W2:Y:S01]  /*02d0*/  LDG.E R7, desc[UR4][R2.64+-0x4] ;  /* 0xfffffc0402077981 */ /* 0x000ea2000c1e1900 */
[----:B------:R-:W-:Y:S02]  /*02e0*/  PLOP3.LUT P2, PT, PT, PT, PT, 0x80, 0x8 ;  /* 0x000000000008781c */ /* 0x000fe40003f4f070 */
[----:B------:R-:W-:Y:S01]  /*02f0*/  PLOP3.LUT P1, PT, PT, PT, PT, 0x8, 0x80 ;  /* 0x000000000080781c */ /* 0x000fe20003f2e170 */
[----:B--2---:R-:W-:Y:S01]  /*0300*/  FMUL R7, R7, 0.5 ;  /* 0x3f00000007077820 */ /* 0x004fe20000400000 */
[----:B------:R-:W-:Y:S11]  /*0310*/  BRA `(.L_x_2) ;  /* 0x0000000000307947 */ /* 0x000ff60003800000 */
.L_x_4:
[----:B------:R-:W2:Y:S01]  /*0320*/  LDG.E R7, desc[UR4][R4.64+-0x4] ;  /* 0xfffffc0404077981 */ /* 0x000ea2000c1e1900 */
[----:B------:R-:W-:Y:S02]  /*0330*/  PLOP3.LUT P1, PT, PT, PT, PT, 0x8, 0x80 ;  /* 0x000000000080781c */ /* 0x000fe40003f2e170 */
[----:B------:R-:W-:Y:S02]  /*0340*/  PLOP3.LUT P2, PT, PT, PT, PT, 0x8, 0x80 ;  /* 0x000000000080781c */ /* 0x000fe40003f4e170 */
[----:B------:R-:W-:Y:S01]  /*0350*/  PLOP3.LUT P0, PT, PT, PT, PT, 0x80, 0x8 ;  /* 0x000000000008781c */ /* 0x000fe20003f0f070 */
[----:B--2---:R-:W-:Y:S01]  /*0360*/  FMUL R7, R7, R7 ;  /* 0x0000000707077220 */ /* 0x004fe20000400000 */
[----:B------:R-:W-:Y:S11]  /*0370*/  BRA `(.L_x_2) ;  /* 0x0000000000187947 */ /* 0x000ff60003800000 */
.L_x_3:
[----:B------:R-:W2:Y:S04]  /*0380*/  LDG.E R7, desc[UR4][R2.64+-0x8] ;  /* 0xfffff80402077981 */ /* 0x000ea8000c1e1900 */
[----:B------:R-:W2:Y:S04]  /*0390*/  LDG.E R0, desc[UR4][R4.64+-0x8] ;  /* 0xfffff80404007981 */ /* 0x000ea8000c1e1900 */
[----:B------:R-:W2:Y:S01]  /*03a0*/  LDG.E R6, desc[UR4][R2.64+-0xc] ;  /* 0xfffff40402067981 */ /* 0x000ea2000c1e1900 */
[----:B------:R-:W-:Y:S02]  /*03b0*/  PLOP3.LUT P1, PT, PT, PT, PT, 0x80, 0x8 ;  /* 0x000000000008781c */ /* 0x000fe40003f2f070 */
[----:B------:R-:W-:Y:S01]  /*03c0*/  PLOP3.LUT P2, PT, PT, PT, PT, 0x8, 0x80 ;  /* 0x000000000080781c */ /* 0x000fe20003f4e170 */
[----:B--2---:R-:W-:-:S12]  /*03d0*/  FFMA R7, R7, R0, R6 ;  /* 0x0000000007077223 */ /* 0x004fd80000000006 */
.L_x_2:
[----:B------:R-:W-:Y:S05]  /*03e0*/  BSYNC.RECONVERGENT B0 ;  /* 0x0000000000007941 */ /* 0x000fea0003800200 */
.L_x_0:
[----:B------:R-:W-:Y:S06]  /*03f0*/  BAR.SYNC.DEFER_BLOCKING 0x0 ;  /* 0x0000000000007b1d */ /* 0x000fec0000010000 */
[----:B------:R0:W-:Y:S04]  /*0400*/  @!P3 STG.E desc[UR4][R2.64], R7 ;  /* 0x000000070200b986 */ /* 0x0001e8000c101904 */
[----:B------:R0:W-:Y:S04]  /*0410*/  @P2 STG.E desc[UR4][R4.64], R7 ;  /* 0x0000000704002986 */ /* 0x0001e8000c101904 */
[----:B------:R0:W-:Y:S01]  /*0420*/  @P0 STG.E desc[UR4][R2.64+-0x4], R7 ;  /* 0xfffffc0702000986 */ /* 0x0001e2000c101904 */
[----:B------:R-:W-:Y:S05]  /*0430*/  @!P1 EXIT ;  /* 0x000000000000994d */ /* 0x000fea0003800000 */
[----:B------:R-:W-:Y:S01]  /*0440*/  STG.E desc[UR4][R4.64+-0x4], R7 ;  /* 0xfffffc0704007986 */ /* 0x000fe2000c101904 */
[----:B------:R-:W-:Y:S05]  /*0450*/  EXIT ;  /* 0x000000000000794d */ /* 0x000fea0003800000 */
.L_x_5:
[----:B------:R-:W-:-:S00]  /*0460*/  BRA `(.L_x_5) ;  /* 0xfffffffc00fc7947 */ /* 0x000fc0000383ffff */
[----:B------:R-:W-:-:S00]  /*0470*/  NOP ;  /* 0x0000000000007918 */ /* 0x000fc00000000000 */
        /* <DEDUP_REMOVED lines=8> */
.L_x_28:


//--------------------- .text._Z14simple_kernel1PfS_ --------------------------
	.section	.text._Z14simple_kernel1PfS_,"ax",@progbits
	.align	128
        .global         _Z14simple_kernel1PfS_
        .type           _Z14simple_kernel1PfS_,@function
        .size           _Z14simple_kernel1PfS_,(.L_x_29 - _Z14simple_kernel1PfS_)
        .other          _Z14simple_kernel1PfS_,@"STO_CUDA_ENTRY STV_DEFAULT"
_Z14simple_kernel1PfS_:
.text._Z14simple_kernel1PfS_:
        /* <DEDUP_REMOVED lines=9> */
[----:B-1----:R-:W-:Y:S01]  /*0090*/  IMAD R0, R5, UR6, R0 ;  /* 0x0000000605007c24 */ /* 0x002fe2000f8e0200 */
[----:B0-----:R-:W-:-:S06]  /*00a0*/  IADD3 R2, PT, PT, R4, 0xffffffe, RZ ;  /* 0x0ffffffe04027810 */ /* 0x001fcc0007ffe0ff */
[----:B------:R0:W1:Y:S02]  /*00b0*/  F2I.FTZ.U32.TRUNC.NTZ R3, R2 ;  /* 0x0000000200037305 */ /* 0x000064000021f000 */
[----:B0-----:R-:W-:Y:S01]  /*00c0*/  HFMA2 R2, -RZ, RZ, 0, 0 ;  /* 0x00000000ff027431 */ /* 0x001fe200000001ff */
[----:B-1----:R-:W-:-:S05]  /*00d0*/  IADD3 R7, PT, PT, RZ, -R3, RZ ;  /* 0x80000003ff077210 */ /* 0x002fca0007ffe0ff */
[----:B------:R-:W-:-:S04]  /*00e0*/  IMAD R7, R7, UR6, RZ ;  /* 0x0000000607077c24 */ /* 0x000fc8000f8e02ff */
[----:B------:R-:W-:-:S06]  /*00f0*/  IMAD.HI.U32 R3, R3, R7, R2 ;  /* 0x0000000703037227 */ /* 0x000fcc00078e0002 */
[----:B------:R-:W-:-:S05]  /*0100*/  IMAD.HI.U32 R3, R3, R0, RZ ;  /* 0x0000000003037227 */ /* 0x000fca00078e00ff */
[----:B------:R-:W-:-:S05]  /*0110*/  IADD3 R3, PT, PT, -R3, RZ, RZ ;  /* 0x000000ff03037210 */ /* 0x000fca0007ffe1ff */
[----:B------:R-:W-:-:S05]  /*0120*/  IMAD R3, R3, UR6, R0 ;  /* 0x0000000603037c24 */ /* 0x000fca000f8e0200 */
[----:B------:R-:W-:-:S13]  /*0130*/  ISETP.GE.U32.AND P0, PT, R3, UR6, PT ;  /* 0x0000000603007c0c */ /* 0x000fda000bf06070 */
[----:B------:R-:W-:-:S04]  /*0140*/  @P0 IADD3 R3, PT, PT, R3, -UR6, RZ ;  /* 0x8000000603030c10 */ /* 0x000fc8000fffe0ff */
[----:B------:R-:W-:-:S13]  /*0150*/  ISETP.GE.U32.AND P0, PT, R3, UR6, PT ;  /* 0x0000000603007c0c */ /* 0x000fda000bf06070 */
[----:B------:R-:W-:Y:S02]  /*0160*/  @P0 IADD3 R3, PT, PT, R3, -UR6, RZ ;  /* 0x8000000603030c10 */ /* 0x000fe4000fffe0ff */
[----:B------:R-:W-:-:S04]  /*0170*/  @!P1 LOP3.LUT R3, RZ, UR6, RZ, 0x33, !PT ;  /* 0x00000006ff039c12 */ /* 0x000fc8000f8e33ff */
[----:B------:R-:W-:-:S13]  /*0180*/  ISETP.GT.AND P0, PT, R3, 0x1, PT ;  /* 0x000000010300780c */ /* 0x000fda0003f04270 */
[----:B--2---:R-:W-:Y:S05]  /*0190*/  @P0 BRA `(.L_x_7) ;  /* 0x00000000005c0947 */ /* 0x004fea0003800000 */
[----:B------:R-:W-:-:S04]  /*01a0*/  VIMNMX.U32 R3, PT, PT, R3, 0x2, PT ;  /* 0x0000000203037848 */ /* 0x000fc80003fe0000 */
[----:B------:R-:W-:-:S04]  /*01b0*/  SHF.L.U32 R4, R3, 0x2, RZ ;  /* 0x0000000203047819 */ /* 0x000fc800000006ff */
[----:B------:R-:W0:Y:S02]  /*01c0*/  LDC R2, c[0x2][R4] ;  /* 0x0080000004027b82 */ /* 0x000e240000000800 */
[----:B0-----:R-:W-:-:S04]  /*01d0*/  SHF.R.S32.HI R3, RZ, 0x1f, R2 ;  /* 0x0000001fff037819 */ /* 0x001fc80000011402 */
.L_x_12:
[----:B------:R-:W-:Y:S05]  /*01e0*/  BRX R2 -0x1f0                             (*"BRANCH_TARGETS .L_x_13,.L_x_14,.L_x_15"*) ;  /* 0xfffffffc02847949 */ /* 0x000fea000383ffff */
.L_x_14:
[----:B------:R-:W0:Y:S08]  /*01f0*/  LDC.64 R2, c[0x0][0x380] ;  /* 0x0000e000ff027b82 */ /* 0x000e300000000a00 */
[----:B------:R-:W1:Y:S01]  /*0200*/  LDC.64 R4, c[0x0][0x388] ;  /* 0x0000e200ff047b82 */ /* 0x000e620000000a00 */
[----:B0-----:R-:W-:-:S06]  /*0210*/  IMAD.WIDE R2, R0, 0x4, R2 ;  /* 0x0000000400027825 */ /* 0x001fcc00078e0202 */
[----:B------:R-:W2:Y:S01]  /*0220*/  LDG.E R2, desc[UR4][R2.64+-0x4] ;  /* 0xfffffc0402027981 */ /* 0x000ea2000c1e1900 */
[----:B------:R-:W-:Y:S05]  /*0230*/  WARPSYNC.ALL ;  /* 0x0000000000007948 */ /* 0x000fea0003800000 */
[----:B-1----:R-:W-:Y:S01]  /*0240*/  IMAD.WIDE R4, R0, 0x4, R4 ;  /* 0x0000000400047825 */ /* 0x002fe200078e0204 */
[----:B------:R-:W-:Y:S03]  /*0250*/  BAR.SYNC.DEFER_BLOCKING 0x0 ;  /* 0x0000000000007b1d */ /* 0x000fe60000010000 */
[----:B--2---:R-:W-:-:S05]  /*0260*/  FMUL R7, R2, 0.5 ;  /* 0x3f00000002077820 */ /* 0x004fca0000400000 */
[----:B------:R-:W-:Y:S01]  /*0270*/  STG.E desc[UR4][R4.64], R7 ;  /* 0x0000000704007986 */ /* 0x000fe2000c101904 */
[----:B------:R-:W-:Y:S05]  /*0280*/  EXIT ;  /* 0x000000000000794d */ /* 0x000fea0003800000 */
.L_x_13:
[----:B------:R-:W0:Y:S02]  /*0290*/  LDC.64 R2, c[0x0][0x380] ;  /* 0x0000e000ff027b82 */ /* 0x000e240000000a00 */
[----:B0-----:R-:W-:-:S05]  /*02a0*/  IMAD.WIDE R2, R0, 0x4, R2 ;  /* 0x0000000400027825 */ /* 0x001fca00078e0202 */
[----:B------:R-:W2:Y:S01]  /*02b0*/  LDG.E R0, desc[UR4][R2.64] ;  /* 0x0000000402007981 */ /* 0x000ea2000c1e1900 */
[----:B------:R-:W-:Y:S05]  /*02c0*/  WARPSYNC.ALL ;  /* 0x0000000000007948 */ /* 0x000fea0003800000 */
[----:B------:R-:W-:Y:S01]  /*02d0*/  BAR.SYNC.DEFER_BLOCKING 0x0 ;  /* 0x0000000000007b1d */ /* 0x000fe20000010000 */
[----:B--2---:R-:W-:-:S05]  /*02e0*/  FADD R5, R0, 1 ;  /* 0x3f80000000057421 */ /* 0x004fca0000000000 */
[----:B------:R-:W-:Y:S01]  /*02f0*/  STG.E desc[UR4][R2.64], R5 ;  /* 0x0000000502007986 */ /* 0x000fe2000c101904 */
[----:B------:R-:W-:Y:S05]  /*0300*/  EXIT ;  /* 0x000000000000794d */ /* 0x000fea0003800000 */
.L_x_7:
[----:B------:R-:W-:-:S04]  /*0310*/  MOV R2, 0xfffffffe ;  /* 0xfffffffe00027802 */ /* 0x000fc80000000f00 */
[----:B------:R-:W-:-:S04]  /*0320*/  VIADDMNMX.U32 R3, R3, R2, 0x2, PT ;  /* 0x0000000203037446 */ /* 0x000fc80003800002 */
[----:B------:R-:W-:-:S04]  /*0330*/  SHF.L.U32 R4, R3, 0x2, RZ ;  /* 0x0000000203047819 */ /* 0x000fc800000006ff */
[----:B------:R-:W0:Y:S02]  /*0340*/  LDC R2, c[0x2][R4+0xc] ;  /* 0x0080030004027b82 */ /* 0x000e240000000800 */
[----:B0-----:R-:W-:-:S04]  /*0350*/  SHF.R.S32.HI R3, RZ, 0x1f, R2 ;  /* 0x0000001fff037819 */ /* 0x001fc80000011402 */
.L_x_16:
[----:B------:R-:W-:Y:S05]  /*0360*/  BRX R2 -0x370                             (*"BRANCH_TARGETS .L_x_17,.L_x_18,.L_x_15"*) ;  /* 0xfffffffc02247949 */ /* 0x000fea000383ffff */
.L_x_18:
[----:B------:R-:W0:Y:S08]  /*0370*/  LDC.64 R2, c[0x0][0x380] ;  /* 0x0000e000ff027b82 */ /* 0x000e300000000a00 */
[----:B------:R-:W1:Y:S01]  /*0380*/  LDC.64 R4, c[0x0][0x388] ;  /* 0x0000e200ff047b82 */ /* 0x000e620000000a00 */
[----:B0-----:R-:W-:-:S05]  /*0390*/  IMAD.WIDE R2, R0, 0x4, R2 ;  /* 0x0000000400027825 */ /* 0x001fca00078e0202 */
[----:B------:R-:W2:Y:S01]  /*03a0*/  LDG.E R9, desc[UR4][R2.64+-0xc] ;  /* 0xfffff40402097981 */ /* 0x000ea2000c1e1900 */
[----:B-1----:R-:W-:-:S03]  /*03b0*/  IMAD.WIDE R4, R0, 0x4, R4 ;  /* 0x0000000400047825 */ /* 0x002fc600078e0204 */
[----:B------:R-:W2:Y:S04]  /*03c0*/  LDG.E R0, desc[UR4][R2.64+-0x8] ;  /* 0xfffff80402007981 */ /* 0x000ea8000c1e1900 */
[----:B------:R-:W2:Y:S01]  /*03d0*/  LDG.E R7, desc[UR4][R4.64+-0x8] ;  /* 0xfffff80404077981 */ /* 0x000ea2000c1e1900 */
[----:B------:R-:W-:Y:S05]  /*03e0*/  WARPSYNC.ALL ;  /* 0x0000000000007948 */ /* 0x000fea0003800000 */
[----:B------:R-:W-:Y:S01]  /*03f0*/  BAR.SYNC.DEFER_BLOCKING 0x0 ;  /* 0x0000000000007b1d */ /* 0x000fe20000010000 */
[----:B--2---:R-:W-:-:S05]  /*0400*/  FFMA R7, R0, R7, R9 ;  /* 0x0000000700077223 */ /* 0x004fca0000000009 */
[----:B------:R-:W-:Y:S01]  /*0410*/  STG.E desc[UR4][R4.64+-0x4], R7 ;  /* 0xfffffc0704007986 */ /* 0x000fe2000c101904 */
[----:B------:R-:W-:Y:S05]  /*0420*/  EXIT ;  /* 0x000000000000794d */ /* 0x000fea0003800000 */
.L_x_17:
[----:B------:R-:W0:Y:S08]  /*0430*/  LDC.64 R2, c[0x0][0x388] ;  /* 0x0000e200ff027b82 */ /* 0x000e300000000a00 */
[----:B------:R-:W1:Y:S01]  /*0440*/  LDC.64 R4, c[0x0][0x380] ;  /* 0x0000e000ff047b82 */ /* 0x000e620000000a00 */
[----:B0-----:R-:W-:-:S06]  /*0450*/  IMAD.WIDE R2, R0, 0x4, R2 ;  /* 0x0000000400027825 */ /* 0x001fcc00078e0202 */
[----:B------:R-:W2:Y:S01]  /*0460*/  LDG.E R2, desc[UR4][R2.64+-0x4] ;  /* 0xfffffc0402027981 */ /* 0x000ea2000c1e1900 */
[----:B------:R-:W-:Y:S05]  /*0470*/  WARPSYNC.ALL ;  /* 0x0000000000007948 */ /* 0x000fea0003800000 */
[----:B-1----:R-:W-:Y:S01]  /*0480*/  IMAD.WIDE R4, R0, 0x4, R4 ;  /* 0x0000000400047825 */ /* 0x002fe200078e0204 */
[----:B------:R-:W-:Y:S03]  /*0490*/  BAR.SYNC.DEFER_BLOCKING 0x0 ;  /* 0x0000000000007b1d */ /* 0x000fe60000010000 */
[----:B--2---:R-:W-:-:S05]  /*04a0*/  FMUL R7, R2, R2 ;  /* 0x0000000202077220 */ /* 0x004fca0000400000 */
[----:B------:R0:W-:Y:S02]  /*04b0*/  STG.E desc[UR4][R4.64+-0x4], R7 ;  /* 0xfffffc0704007986 */ /* 0x0001e4000c101904 */
.L_x_15:
[----:B------:R-:W-:Y:S05]  /*04c0*/  BSYNC.RECONVERGENT B0 ;  /* 0x0000000000007941 */ /* 0x000fea0003800200 */
.L_x_6:
[----:B------:R-:W-:Y:S05]  /*04d0*/  EXIT ;  /* 0x000000000000794d */ /* 0x000fea0003800000 */
.L_x_8:
        /* <DEDUP_REMOVED lines=10> */
.L_x_29:


//--------------------- .text._Z14simple_kernel0PfS_ --------------------------
	.section	.text._Z14simple_kernel0PfS_,"ax",@progbits
	.align	128
        .global         _Z14simple_kernel0PfS_
        .type           _Z14simple_kernel0PfS_,@function
        .size           _Z14simple_kernel0PfS_,(.L_x_30 - _Z14simple_kernel0PfS_)
        .other          _Z14simple_kernel0PfS_,@"STO_CUDA_ENTRY STV_DEFAULT"
_Z14simple_kernel0PfS_:
.text._Z14simple_kernel0PfS_:
[----:B------:R-:W-:Y:S01]  /*0000*/  LDC R1, c[0x0][0x37c] ;  /* 0x0000df00ff017b82 */ /* 0x000fe20000000800 */
[----:B------:R-:W0:Y:S01]  /*0010*/  LDCU UR6, c[0x0][0x360] ;  /* 0x00006c00ff0677ac */ /* 0x000e220008000800 */
[----:B------:R-:W1:Y:S01]  /*0020*/  S2R R0, SR_TID.X ;  /* 0x0000000000007919 */ /* 0x000e620000002100 */
[----:B------:R-:W-:Y:S01]  /*0030*/  BSSY.RECONVERGENT B0, `(.L_x_9) ;  /* 0x0000042000007945 */ /* 0x000fe20003800200 */
[----:B------:R-:W2:Y:S01]  /*0040*/  LDCU.64 UR4, c[0x0][0x358] ;  /* 0x00006b00ff0477ac */ /* 0x000ea20008000a00 */
[----:B------:R-:W1:Y:S03]  /*0050*/  S2R R5, SR_CTAID.X ;  /* 0x0000000000057919 */ /* 0x000e660000002500 */
[----:B------:R-:W-:Y:S06]  /*0060*/  BAR.SYNC.DEFER_BLOCKING 0x0 ;  /* 0x0000000000007b1d */ /* 0x000fec0000010000 */
        /* <DEDUP_REMOVED lines=24> */
.L_x_20:
[----:B------:R-:W-:Y:S05]  /*01f0*/  BRX R2 -0x200                             (*"BRANCH_TARGETS .L_x_21,.L_x_22,.L_x_23"*) ;  /* 0xfffffffc02807949 */ /* 0x000fea000383ffff */
.L_x_22:
[----:B------:R-:W0:Y:S08]  /*0200*/  LDC.64 R2, c[0x0][0x380] ;  /* 0x0000e000ff027b82 */ /* 0x000e300000000a00 */
[----:B------:R-:W1:Y:S01]  /*0210*/  LDC.64 R4, c[0x0][0x388] ;  /* 0x0000e200ff047b82 */ /* 0x000e620000000a00 */
[----:B0-----:R-:W-:-:S06]  /*0220*/  IMAD.WIDE R2, R0, 0x4, R2 ;  /* 0x0000000400027825 */ /* 0x001fcc00078e0202 */
[----:B------:R-:W2:Y:S01]  /*0230*/  LDG.E R2, desc[UR4][R2.64+-0x4] ;  /* 0xfffffc0402027981 */ /* 0x000ea2000c1e1900 */
[----:B-1----:R-:W-:-:S04]  /*0240*/  IMAD.WIDE R4, R0, 0x4, R4 ;  /* 0x0000000400047825 */ /* 0x002fc800078e0204 */
[----:B--2---:R-:W-:-:S05]  /*0250*/  FMUL R7, R2, 0.5 ;  /* 0x3f00000002077820 */ /* 0x004fca0000400000 */
[----:B------:R-:W-:Y:S01]  /*0260*/  STG.E desc[UR4][R4.64], R7 ;  /* 0x0000000704007986 */ /* 0x000fe2000c101904 */
[----:B------:R-:W-:Y:S05]  /*0270*/  EXIT ;  /* 0x000000000000794d */ /* 0x000fea0003800000 */
.L_x_21:
[----:B------:R-:W0:Y:S02]  /*0280*/  LDC.64 R2, c[0x0][0x380] ;  /* 0x0000e000ff027b82 */ /* 0x000e240000000a00 */
[----:B0-----:R-:W-:-:S05]  /*0290*/  IMAD.WIDE R2, R0, 0x4, R2 ;  /* 0x0000000400027825 */ /* 0x001fca00078e0202 */
[----:B------:R-:W2:Y:S02]  /*02a0*/  LDG.E R0, desc[UR4][R2.64] ;  /* 0x0000000402007981 */ /* 0x000ea4000c1e1900 */
[----:B--2---:R-:W-:-:S05]  /*02b0*/  FADD R5, R0, 1 ;  /* 0x3f80000000057421 */ /* 0x004fca0000000000 */
[----:B------:R-:W-:Y:S01]  /*02c0*/  STG.E desc[UR4][R2.64], R5 ;  /* 0x0000000502007986 */ /* 0x000fe2000c101904 */
[----:B------:R-:W-:Y:S05]  /*02d0*/  EXIT ;  /* 0x000000000000794d */ /* 0x000fea0003800000 */
.L_x_10:
[----:B------:R-:W-:-:S04]  /*02e0*/  MOV R2, 0xfffffffe ;  /* 0xfffffffe00027802 */ /* 0x000fc80000000f00 */
[----:B------:R-:W-:-:S04]  /*02f0*/  VIADDMNMX.U32 R3, R3, R2, 0x2, PT ;  /* 0x0000000203037446 */ /* 0x000fc80003800002 */
[----:B------:R-:W-:-:S04]  /*0300*/  SHF.L.U32 R4, R3, 0x2, RZ ;  /* 0x0000000203047819 */ /* 0x000fc800000006ff */
[----:B------:R-:W0:Y:S02]  /*0310*/  LDC R2, c[0x2][R4+0xc] ;  /* 0x0080030004027b82 */ /* 0x000e240000000800 */
[----:B0-----:R-:W-:-:S04]  /*0320*/  SHF.R.S32.HI R3, RZ, 0x1f, R2 ;  /* 0x0000001fff037819 */ /* 0x001fc80000011402 */
.L_x_24:
[----:B------:R-:W-:Y:S05]  /*0330*/  BRX R2 -0x340                             (*"BRANCH_TARGETS .L_x_25,.L_x_26,.L_x_23"*) ;  /* 0xfffffffc02307949 */ /* 0x000fea000383ffff */
.L_x_26:
[----:B------:R-:W0:Y:S08]  /*0340*/  LDC.64 R2, c[0x0][0x380] ;  /* 0x0000e000ff027b82 */ /* 0x000e300000000a00 */
[----:B------:R-:W1:Y:S01]  /*0350*/  LDC.64 R4, c[0x0][0x388] ;  /* 0x0000e200ff047b82 */ /* 0x000e620000000a00 */
[----:B0-----:R-:W-:-:S05]  /*0360*/  IMAD.WIDE R2, R0, 0x4, R2 ;  /* 0x0000000400027825 */ /* 0x001fca00078e0202 */
[----:B------:R-:W2:Y:S01]  /*0370*/  LDG.E R9, desc[UR4][R2.64+-0xc] ;  /* 0xfffff40402097981 */ /* 0x000ea2000c1e1900 */
[----:B-1----:R-:W-:-:S03]  /*0380*/  IMAD.WIDE R4, R0, 0x4, R4 ;  /* 0x0000000400047825 */ /* 0x002fc600078e0204 */
[----:B------:R-:W2:Y:S04]  /*0390*/  LDG.E R0, desc[UR4][R2.64+-0x8] ;  /* 0xfffff80402007981 */ /* 0x000ea8000c1e1900 */
[----:B------:R-:W2:Y:S02]  /*03a0*/  LDG.E R7, desc[UR4][R4.64+-0x8] ;  /* 0xfffff80404077981 */ /* 0x000ea4000c1e1900 */
[----:B--2---:R-:W-:-:S05]  /*03b0*/  FFMA R7, R0, R7, R9 ;  /* 0x0000000700077223 */ /* 0x004fca0000000009 */
[----:B------:R-:W-:Y:S01]  /*03c0*/  STG.E desc[UR4][R4.64+-0x4], R7 ;  /* 0xfffffc0704007986 */ /* 0x000fe2000c101904 */
[----:B------:R-:W-:Y:S05]  /*03d0*/  EXIT ;  /* 0x000000000000794d */ /* 0x000fea0003800000 */
.L_x_25:
[----:B------:R-:W0:Y:S08]  /*03e0*/  LDC.64 R2, c[0x0][0x388] ;  /* 0x0000e200ff027b82 */ /* 0x000e300000000a00 */
[----:B------:R-:W1:Y:S01]  /*03f0*/  LDC.64 R4, c[0x0][0x380] ;  /* 0x0000e000ff047b82 */ /* 0x000e620000000a00 */
[----:B0-----:R-:W-:-:S06]  /*0400*/  IMAD.WIDE R2, R0, 0x4, R2 ;  /* 0x0000000400027825 */ /* 0x001fcc00078e0202 */
[----:B------:R-:W2:Y:S01]  /*0410*/  LDG.E R2, desc[UR4][R2.64+-0x4] ;  /* 0xfffffc0402027981 */ /* 0x000ea2000c1e1900 */
[----:B-1----:R-:W-:-:S04]  /*0420*/  IMAD.WIDE R4, R0, 0x4, R4 ;  /* 0x0000000400047825 */ /* 0x002fc800078e0204 */
[----:B--2---:R-:W-:-:S05]  /*0430*/  FMUL R7, R2, R2 ;  /* 0x0000000202077220 */ /* 0x004fca0000400000 */
[----:B------:R0:W-:Y:S02]  /*0440*/  STG.E desc[UR4][R4.64+-0x4], R7 ;  /* 0xfffffc0704007986 */ /* 0x0001e4000c101904 */
.L_x_23:
[----:B------:R-:W-:Y:S05]  /*0450*/  BSYNC.RECONVERGENT B0 ;  /* 0x0000000000007941 */ /* 0x000fea0003800200 */
.L_x_9:
[----:B------:R-:W-:Y:S05]  /*0460*/  EXIT ;  /* 0x000000000000794d */ /* 0x000fea0003800000 */
.L_x_11:
        /* <DEDUP_REMOVED lines=9> */
.L_x_30:


//--------------------- .nv.shared.reserved.0     --------------------------
	.section	.nv.shared.reserved.0,"aw",@nobits
	.weak		__nv_reservedSMEM_offset_0_alias
	.size		__nv_reservedSMEM_offset_0_alias, 0, 64
	.other		__nv_reservedSMEM_offset_0_alias,@"STO_CUDA_RESERVED_SHARED STV_DEFAULT"
__nv_reservedSMEM_offset_0_alias:
	.zero		0
	.zero		64


//--------------------- .nv.constant0._Z14simple_kernel2PfS_ --------------------------
	.section	.nv.constant0._Z14simple_kernel2PfS_,"a",@progbits
	.sectionflags	@""
	.align	4
.nv.constant0._Z14simple_kernel2PfS_:
	.zero		912


//--------------------- .nv.constant0._Z14simple_kernel1PfS_ --------------------------
	.section	.nv.constant0._Z14simple_kernel1PfS_,"a",@progbits
	.sectionflags	@""
	.align	4
.nv.constant0._Z14simple_kernel1PfS_:
	.zero		912


//--------------------- .nv.constant0._Z14simple_kernel0PfS_ --------------------------
	.section	.nv.constant0._Z14simple_kernel0PfS_,"a",@progbits
	.sectionflags	@""
	.align	4
.nv.constant0._Z14simple_kernel0PfS_:
	.zero		912


//--------------------- SYMBOLS --------------------------

	.type		.nv.reservedSmem.offset0,@object
	.size		.nv.reservedSmem.offset0,0x4
